	.headerflags	@"EF_CUDA_TEXMODE_UNIFIED EF_CUDA_64BIT_ADDRESS EF_CUDA_ACCELERATORS EF_CUDA_SM90 EF_CUDA_VIRTUAL_SM(EF_CUDA_SM90)"
	.elftype	@"ET_EXEC"


//--------------------- .nv.info                  --------------------------
	.section	.nv.info,"",@"SHT_CUDA_INFO"
	.align	4


	//----- nvinfo : EIATTR_REGCOUNT
	.align		4
        /*0000*/ 	.byte	0x04, 0x2f
        /*0002*/ 	.short	(.L_3 - .L_2)
	.align		4
.L_2:
        /*0004*/ 	.word	index@(triton_poi_fused__native_batch_norm_legit_no_training_relu_19)
        /*0008*/ 	.word	0x00000020


	//----- nvinfo : EIATTR_MIN_STACK_SIZE
	.align		4
.L_3:
        /*000c*/ 	.byte	0x04, 0x12
        /*000e*/ 	.short	(.L_5 - .L_4)
	.align		4
.L_4:
        /*0010*/ 	.word	index@(triton_poi_fused__native_batch_norm_legit_no_training_relu_19)
        /*0014*/ 	.word	0x00000000


	//----- nvinfo : EIATTR_FRAME_SIZE
	.align		4
.L_5:
        /*0018*/ 	.byte	0x04, 0x11
        /*001a*/ 	.short	(.L_7 - .L_6)
	.align		4
.L_6:
        /*001c*/ 	.word	index@(triton_poi_fused__native_batch_norm_legit_no_training_relu_19)
        /*0020*/ 	.word	0x00000000


	//----- nvinfo : EIATTR_MIN_STACK_SIZE
	.align		4
.L_7:
        /*0024*/ 	.byte	0x04, 0x12
        /*0026*/ 	.short	(.L_9 - .L_8)
	.align		4
.L_8:
        /*0028*/ 	.word	index@(triton_poi_fused__native_batch_norm_legit_no_training_relu_19)
        /*002c*/ 	.word	0x00000000
.L_9:


//--------------------- .nv.info.triton_poi_fused__native_batch_norm_legit_no_training_relu_19 --------------------------
	.section	.nv.info.triton_poi_fused__native_batch_norm_legit_no_training_relu_19,"",@"SHT_CUDA_INFO"
	.sectionflags	@""
	.align	4


	//----- nvinfo : EIATTR_CUDA_API_VERSION
	.align		4
        /*0000*/ 	.byte	0x04, 0x37
        /*0002*/ 	.short	(.L_11 - .L_10)
.L_10:
        /*0004*/ 	.word	0x0000007c


	//----- nvinfo : EIATTR_KPARAM_INFO
	.align		4
.L_11:
        /*0008*/ 	.byte	0x04, 0x17
        /*000a*/ 	.short	(.L_13 - .L_12)
.L_12:
        /*000c*/ 	.word	0x00000000
        /*0010*/ 	.short	0x0006
        /*0012*/ 	.short	0x0030
        /*0014*/ 	.byte	0x00, 0xf0, 0x11, 0x00


	//----- nvinfo : EIATTR_KPARAM_INFO
	.align		4
.L_13:
        /*0018*/ 	.byte	0x04, 0x17
        /*001a*/ 	.short	(.L_15 - .L_14)
.L_14:
        /*001c*/ 	.word	0x00000000
        /*0020*/ 	.short	0x0005
        /*0022*/ 	.short	0x0028
        /*0024*/ 	.byte	0x00, 0xf4, 0x21, 0x00


	//----- nvinfo : EIATTR_KPARAM_INFO
	.align		4
.L_15:
        /*0028*/ 	.byte	0x04, 0x17
        /*002a*/ 	.short	(.L_17 - .L_16)
.L_16:
        /*002c*/ 	.word	0x00000000
        /*0030*/ 	.short	0x0004
        /*0032*/ 	.short	0x0020
        /*0034*/ 	.byte	0x00, 0xf4, 0x21, 0x00


	//----- nvinfo : EIATTR_KPARAM_INFO
	.align		4
.L_17:
        /*0038*/ 	.byte	0x04, 0x17
        /*003a*/ 	.short	(.L_19 - .L_18)
.L_18:
        /*003c*/ 	.word	0x00000000
        /*0040*/ 	.short	0x0003
        /*0042*/ 	.short	0x0018
        /*0044*/ 	.byte	0x00, 0xf4, 0x21, 0x00


	//----- nvinfo : EIATTR_KPARAM_INFO
	.align		4
.L_19:
        /*0048*/ 	.byte	0x04, 0x17
        /*004a*/ 	.short	(.L_21 - .L_20)
.L_20:
        /*004c*/ 	.word	0x00000000
        /*0050*/ 	.short	0x0002
        /*0052*/ 	.short	0x0010
        /*0054*/ 	.byte	0x00, 0xf4, 0x21, 0x00


	//----- nvinfo : EIATTR_KPARAM_INFO
	.align		4
.L_21:
        /*0058*/ 	.byte	0x04, 0x17
        /*005a*/ 	.short	(.L_23 - .L_22)
.L_22:
        /*005c*/ 	.word	0x00000000
        /*0060*/ 	.short	0x0001
        /*0062*/ 	.short	0x0008
        /*0064*/ 	.byte	0x00, 0xf4, 0x21, 0x00


	//----- nvinfo : EIATTR_KPARAM_INFO
	.align		4
.L_23:
        /*0068*/ 	.byte	0x04, 0x17
        /*006a*/ 	.short	(.L_25 - .L_24)
.L_24:
        /*006c*/ 	.word	0x00000000
        /*0070*/ 	.short	0x0000
        /*0072*/ 	.short	0x0000
        /*0074*/ 	.byte	0x00, 0xf4, 0x21, 0x00


	//----- nvinfo : EIATTR_SPARSE_MMA_MASK
	.align		4
.L_25:
        /*0078*/ 	.byte	0x03, 0x50
        /*007a*/ 	.short	0x0000


	//----- nvinfo : EIATTR_MAXREG_COUNT
	.align		4
        /*007c*/ 	.byte	0x03, 0x1b
        /*007e*/ 	.short	0x00ff


	//----- nvinfo : EIATTR_EXIT_INSTR_OFFSETS
	.align		4
        /*0080*/ 	.byte	0x04, 0x1c
        /*0082*/ 	.short	(.L_27 - .L_26)


	//   ....[0]....
.L_26:
        /*0084*/ 	.word	0x00000650


	//   ....[1]....
        /*0088*/ 	.word	0x00000670


	//----- nvinfo : EIATTR_REQNTID
	.align		4
.L_27:
        /*008c*/ 	.byte	0x04, 0x10
        /*008e*/ 	.short	(.L_29 - .L_28)
.L_28:
        /*0090*/ 	.word	0x00000080
        /*0094*/ 	.word	0x00000001
        /*0098*/ 	.word	0x00000001


	//----- nvinfo : EIATTR_CBANK_PARAM_SIZE
	.align		4
.L_29:
        /*009c*/ 	.byte	0x03, 0x19
        /*009e*/ 	.short	0x0034


	//----- nvinfo : EIATTR_PARAM_CBANK
	.align		4
        /*00a0*/ 	.byte	0x04, 0x0a
        /*00a2*/ 	.short	(.L_31 - .L_30)
	.align		4
.L_30:
        /*00a4*/ 	.word	index@(.nv.constant0.triton_poi_fused__native_batch_norm_legit_no_training_relu_19)
        /*00a8*/ 	.short	0x0210
        /*00aa*/ 	.short	0x0034


	//----- nvinfo : EIATTR_SW_WAR
	.align		4
.L_31:
        /*00ac*/ 	.byte	0x04, 0x36
        /*00ae*/ 	.short	(.L_33 - .L_32)
.L_32:
        /*00b0*/ 	.word	0x00000008
.L_33:


//--------------------- .nv.callgraph             --------------------------
	.section	.nv.callgraph,"",@"SHT_CUDA_CALLGRAPH"
	.align	4
	.sectionentsize	8
	.align		4
        /*0000*/ 	.word	0x00000000
	.align		4
        /*0004*/ 	.word	0xffffffff
	.align		4
        /*0008*/ 	.word	0x00000000
	.align		4
        /*000c*/ 	.word	0xfffffffe
	.align		4
        /*0010*/ 	.word	0x00000000
	.align		4
        /*0014*/ 	.word	0xfffffffd
	.align		4
        /*0018*/ 	.word	0x00000000
	.align		4
        /*001c*/ 	.word	0xfffffffc


//--------------------- .nv.constant4             --------------------------
	.section	.nv.constant4,"a",@progbits
	.align	8
	.align		8
.nv.constant4:
        /*0000*/ 	.dword	_$_str
	.align		8
        /*0008*/ 	.dword	_$_str_$_2


//--------------------- .text.triton_poi_fused__native_batch_norm_legit_no_training_relu_19 --------------------------
	.section	.text.triton_poi_fused__native_batch_norm_legit_no_training_relu_19,"ax",@progbits
	.align	128
        .global         triton_poi_fused__native_batch_norm_legit_no_training_relu_19
        .type           triton_poi_fused__native_batch_norm_legit_no_training_relu_19,@function
        .size           triton_poi_fused__native_batch_norm_legit_no_training_relu_19,(.L_x_1 - triton_poi_fused__native_batch_norm_legit_no_training_relu_19)
        .other          triton_poi_fused__native_batch_norm_legit_no_training_relu_19,@"STO_CUDA_ENTRY STV_DEFAULT"
triton_poi_fused__native_batch_norm_legit_no_training_relu_19:
.text.triton_poi_fused__native_batch_norm_legit_no_training_relu_19:
[----:B------:R-:W0:Y:S01]  /*0000*/  LDC R1, c[0x0][0x28] ;  /* 0x00000a00ff017b82 */ /* 0x000e220000000800 */
[----:B------:R-:W1:Y:S07]  /*0010*/  S2R R0, SR_TID.X ;  /* 0x0000000000007919 */ /* 0x000e6e0000002100 */
[----:B------:R-:W2:Y:S01]  /*0020*/  LDC.64 R2, c[0x0][0x220] ;  /* 0x00008800ff027b82 */ /* 0x000ea20000000a00 */
[----:B------:R-:W-:Y:S02]  /*0030*/  CS2R R24, SRZ ;  /* 0x0000000000187805 */ /* 0x000fe4000001ff00 */
[----:B------:R-:W-:Y:S01]  /*0040*/  CS2R R26, SRZ ;  /* 0x00000000001a7805 */ /* 0x000fe2000001ff00 */
[----:B------:R-:W3:Y:S01]  /*0050*/  S2R R21, SR_CTAID.X ;  /* 0x0000000000157919 */ /* 0x000ee20000002500 */
[----:B------:R-:W-:-:S03]  /*0060*/  ULDC.64 UR4, c[0x0][0x208] ;  /* 0x0000820000047ab9 */ /* 0x000fc60000000a00 */
[----:B------:R-:W4:Y:S08]  /*0070*/  LDC.64 R22, c[0x0][0x210] ;  /* 0x00008400ff167b82 */ /* 0x000f300000000a00 */
[----:B------:R-:W5:Y:S08]  /*0080*/  LDC.64 R28, c[0x0][0x218] ;  /* 0x00008600ff1c7b82 */ /* 0x000f700000000a00 */
[----:B------:R-:W4:Y:S01]  /*0090*/  LDC.64 R14, c[0x0][0x228] ;  /* 0x00008a00ff0e7b82 */ /* 0x000f220000000a00 */
[----:B-1----:R-:W-:-:S07]  /*00a0*/  SHF.L.U32 R0, R0, 0x2, RZ ;  /* 0x0000000200007819 */ /* 0x002fce00000006ff */
[----:B------:R-:W1:Y:S01]  /*00b0*/  LDC.64 R12, c[0x0][0x230] ;  /* 0x00008c00ff0c7b82 */ /* 0x000e620000000a00 */
[----:B---3--:R-:W-:Y:S02]  /*00c0*/  SHF.R.S32.HI R4, RZ, 0x16, R21 ;  /* 0x00000016ff047819 */ /* 0x008fe40000011415 */
[----:B------:R-:W-:Y:S02]  /*00d0*/  LOP3.LUT R0, R0, 0x1fc, RZ, 0xc0, !PT ;  /* 0x000001fc00007812 */ /* 0x000fe400078ec0ff */
[----:B------:R-:W-:Y:S02]  /*00e0*/  SGXT R4, R4, 0x1 ;  /* 0x000000010404781a */ /* 0x000fe40000000200 */
[----:B------:R-:W-:-:S04]  /*00f0*/  LEA R21, R21, R0, 0x9 ;  /* 0x0000000015157211 */ /* 0x000fc800078e48ff */
[----:B------:R-:W-:Y:S02]  /*0100*/  LEA.HI R4, R4, R21, RZ, 0x7 ;  /* 0x0000001504047211 */ /* 0x000fe400078f38ff */
[----:B------:R-:W-:Y:S02]  /*0110*/  ISETP.GE.AND P0, PT, R21, 0xf200, PT ;  /* 0x0000f2001500780c */ /* 0x000fe40003f06270 */
[----:B------:R-:W-:-:S04]  /*0120*/  LOP3.LUT R0, R4, 0xffffff80, RZ, 0xc0, !PT ;  /* 0xffffff8004007812 */ /* 0x000fc800078ec0ff */
[----:B------:R-:W-:-:S05]  /*0130*/  IADD3 R0, R21, -R0, RZ ;  /* 0x8000000015007210 */ /* 0x000fca0007ffe0ff */
[----:B--2---:R-:W-:-:S05]  /*0140*/  IMAD.WIDE R2, R0, 0x4, R2 ;  /* 0x0000000400027825 */ /* 0x004fca00078e0202 */
[----:B------:R2:W3:Y:S01]  /*0150*/  @!P0 LDG.E.EL.128 R24, desc[UR4][R2.64] ;  /* 0x0000000402188981 */ /* 0x0004e2000c2e1d00 */
[----:B------:R-:W-:Y:S02]  /*0160*/  CS2R R4, SRZ ;  /* 0x0000000000047805 */ /* 0x000fe4000001ff00 */
[----:B------:R-:W-:Y:S02]  /*0170*/  CS2R R6, SRZ ;  /* 0x0000000000067805 */ /* 0x000fe4000001ff00 */
[----:B------:R-:W-:Y:S02]  /*0180*/  CS2R R8, SRZ ;  /* 0x0000000000087805 */ /* 0x000fe4000001ff00 */
[----:B------:R-:W-:Y:S01]  /*0190*/  CS2R R10, SRZ ;  /* 0x00000000000a7805 */ /* 0x000fe2000001ff00 */
[----:B----4-:R-:W-:-:S04]  /*01a0*/  IMAD.WIDE R22, R21, 0x4, R22 ;  /* 0x0000000415167825 */ /* 0x010fc800078e0216 */
[C---:B-----5:R-:W-:Y:S01]  /*01b0*/  IMAD.WIDE R28, R0.reuse, 0x4, R28 ;  /* 0x00000004001c7825 */ /* 0x060fe200078e021c */
[----:B------:R1:W4:Y:S04]  /*01c0*/  @!P0 LDG.E.128 R4, desc[UR4][R22.64] ;  /* 0x0000000416048981 */ /* 0x000328000c1e1d00 */
[----:B------:R-:W4:Y:S01]  /*01d0*/  @!P0 LDG.E.EL.128 R8, desc[UR4][R28.64] ;  /* 0x000000041c088981 */ /* 0x000f22000c2e1d00 */
[C---:B0-2---:R-:W-:Y:S01]  /*01e0*/  IMAD.WIDE R2, R0.reuse, 0x4, R14 ;  /* 0x0000000400027825 */ /* 0x045fe200078e020e */
[----:B------:R-:W-:Y:S02]  /*01f0*/  CS2R R14, SRZ ;  /* 0x00000000000e7805 */ /* 0x000fe4000001ff00 */
[----:B------:R-:W-:Y:S02]  /*0200*/  CS2R R16, SRZ ;  /* 0x0000000000107805 */ /* 0x000fe4000001ff00 */
[----:B------:R-:W-:Y:S01]  /*0210*/  CS2R R18, SRZ ;  /* 0x0000000000127805 */ /* 0x000fe2000001ff00 */
[----:B-1----:R-:W-:Y:S01]  /*0220*/  IMAD.WIDE R22, R0, 0x4, R12 ;  /* 0x0000000400167825 */ /* 0x002fe200078e020c */
[----:B------:R-:W-:-:S04]  /*0230*/  CS2R R12, SRZ ;  /* 0x00000000000c7805 */ /* 0x000fc8000001ff00 */
[----:B------:R0:W2:Y:S04]  /*0240*/  @!P0 LDG.E.EL.128 R16, desc[UR4][R22.64] ;  /* 0x0000000416108981 */ /* 0x0000a8000c2e1d00 */
[----:B------:R1:W2:Y:S01]  /*0250*/  @!P0 LDG.E.EL.128 R12, desc[UR4][R2.64] ;  /* 0x00000004020c8981 */ /* 0x0002a2000c2e1d00 */
[----:B0-----:R-:W-:Y:S01]  /*0260*/  HFMA2.MMA R22, -RZ, RZ, 1.625, 0 ;  /* 0x3e800000ff167435 */ /* 0x001fe200000001ff */
[----:B-1----:R-:W0:Y:S02]  /*0270*/  LDC.64 R2, c[0x0][0x238] ;  /* 0x00008e00ff027b82 */ /* 0x002e240000000a00 */
[----:B0-----:R-:W-:-:S04]  /*0280*/  IMAD.WIDE R2, R21, 0x4, R2 ;  /* 0x0000000415027825 */ /* 0x001fc800078e0202 */
[----:B---3--:R-:W-:Y:S01]  /*0290*/  FADD R25, R25, 9.9999997473787516356e-06 ;  /* 0x3727c5ac19197421 */ /* 0x008fe20000000000 */
[----:B------:R-:W-:-:S03]  /*02a0*/  FADD R26, R26, 9.9999997473787516356e-06 ;  /* 0x3727c5ac1a1a7421 */ /* 0x000fc60000000000 */
[----:B------:R-:W0:Y:S01]  /*02b0*/  MUFU.SQRT R28, R25 ;  /* 0x00000019001c7308 */ /* 0x000e220000002000 */
[----:B------:R-:W-:Y:S01]  /*02c0*/  FADD R24, R24, 9.9999997473787516356e-06 ;  /* 0x3727c5ac18187421 */ /* 0x000fe20000000000 */
[----:B------:R-:W-:-:S06]  /*02d0*/  FADD R27, R27, 9.9999997473787516356e-06 ;  /* 0x3727c5ac1b1b7421 */ /* 0x000fcc0000000000 */
[----:B------:R-:W1:Y:S08]  /*02e0*/  MUFU.SQRT R26, R26 ;  /* 0x0000001a001a7308 */ /* 0x000e700000002000 */
[----:B------:R-:W3:Y:S01]  /*02f0*/  MUFU.SQRT R23, R24 ;  /* 0x0000001800177308 */ /* 0x000ee20000002000 */
[----:B0-----:R-:W-:-:S07]  /*0300*/  FSETP.GT.AND P6, PT, R28, 8.50705917302346158658e+37, PT ;  /* 0x7e8000001c00780b */ /* 0x001fce0003fc4000 */
[----:B------:R-:W0:Y:S01]  /*0310*/  MUFU.SQRT R29, R27 ;  /* 0x0000001b001d7308 */ /* 0x000e220000002000 */
[----:B-1----:R-:W-:Y:S02]  /*0320*/  FSETP.GT.AND P2, PT, R26, 8.50705917302346158658e+37, PT ;  /* 0x7e8000001a00780b */ /* 0x002fe40003f44000 */
[----:B------:R-:W-:Y:S02]  /*0330*/  FSETP.GEU.AND P4, PT, R28, 1.175494350822287508e-38, PT ;  /* 0x008000001c00780b */ /* 0x000fe40003f8e000 */
[----:B------:R-:W-:Y:S01]  /*0340*/  FSEL R0, R22, 1, P6 ;  /* 0x3f80000016007808 */ /* 0x000fe20003000000 */
[----:B------:R-:W-:Y:S01]  /*0350*/  @P6 FMUL R28, R28, 0.25 ;  /* 0x3e8000001c1c6820 */ /* 0x000fe20000400000 */
[C---:B---3--:R-:W-:Y:S02]  /*0360*/  FSETP.GT.AND P1, PT, R23.reuse, 8.50705917302346158658e+37, PT ;  /* 0x7e8000001700780b */ /* 0x048fe40003f24000 */
[----:B------:R-:W-:Y:S02]  /*0370*/  FSETP.GEU.AND P3, PT, R23, 1.175494350822287508e-38, PT ;  /* 0x008000001700780b */ /* 0x000fe40003f6e000 */
[----:B------:R-:W-:-:S02]  /*0380*/  FSETP.GEU.AND P5, PT, R26, 1.175494350822287508e-38, PT ;  /* 0x008000001a00780b */ /* 0x000fc40003fae000 */
[C---:B0-----:R-:W-:Y:S01]  /*0390*/  FSETP.GT.AND P6, PT, R29.reuse, 8.50705917302346158658e+37, PT ;  /* 0x7e8000001d00780b */ /* 0x041fe20003fc4000 */
[----:B------:R-:W-:Y:S01]  /*03a0*/  @P2 FMUL R26, R26, 0.25 ;  /* 0x3e8000001a1a2820 */ /* 0x000fe20000400000 */
[----:B------:R-:W-:Y:S02]  /*03b0*/  FSEL R20, R22, 1, P2 ;  /* 0x3f80000016147808 */ /* 0x000fe40001000000 */
[----:B------:R-:W-:-:S03]  /*03c0*/  FSETP.GEU.AND P2, PT, R29, 1.175494350822287508e-38, PT ;  /* 0x008000001d00780b */ /* 0x000fc60003f4e000 */
[----:B------:R-:W-:Y:S01]  /*03d0*/  @P1 FMUL R23, R23, 0.25 ;  /* 0x3e80000017171820 */ /* 0x000fe20000400000 */
[----:B------:R-:W-:-:S03]  /*03e0*/  @!P4 FMUL R28, R28, 16777216 ;  /* 0x4b8000001c1cc820 */ /* 0x000fc60000400000 */
[----:B------:R-:W-:Y:S02]  /*03f0*/  @!P3 FMUL R23, R23, 16777216 ;  /* 0x4b8000001717b820 */ /* 0x000fe40000400000 */
[----:B------:R-:W-:Y:S01]  /*0400*/  @P6 FMUL R29, R29, 0.25 ;  /* 0x3e8000001d1d6820 */ /* 0x000fe20000400000 */
[----:B------:R-:W-:-:S03]  /*0410*/  @!P5 FMUL R26, R26, 16777216 ;  /* 0x4b8000001a1ad820 */ /* 0x000fc60000400000 */
[----:B------:R-:W-:Y:S01]  /*0420*/  @!P2 FMUL R29, R29, 16777216 ;  /* 0x4b8000001d1da820 */ /* 0x000fe20000400000 */
[----:B------:R-:W-:Y:S01]  /*0430*/  MUFU.RCP R23, R23 ;  /* 0x0000001700177308 */ /* 0x000fe20000001000 */
[----:B----4-:R-:W-:Y:S01]  /*0440*/  FADD R5, -R9, R5 ;  /* 0x0000000509057221 */ /* 0x010fe20000000100 */
[----:B------:R-:W-:-:S06]  /*0450*/  FSEL R9, R22, 1, P6 ;  /* 0x3f80000016097808 */ /* 0x000fcc0003000000 */
[----:B------:R-:W-:Y:S01]  /*0460*/  MUFU.RCP R25, R26 ;  /* 0x0000001a00197308 */ /* 0x000fe20000001000 */
[----:B------:R-:W-:-:S07]  /*0470*/  FSEL R22, R22, 1, P1 ;  /* 0x3f80000016167808 */ /* 0x000fce0000800000 */
[----:B------:R-:W0:Y:S08]  /*0480*/  MUFU.RCP R24, R29 ;  /* 0x0000001d00187308 */ /* 0x000e300000001000 */
[----:B------:R-:W1:Y:S01]  /*0490*/  MUFU.RCP R27, R28 ;  /* 0x0000001c001b7308 */ /* 0x000e620000001000 */
[----:B------:R-:W-:Y:S01]  /*04a0*/  @!P2 FMUL R9, R9, 16777216 ;  /* 0x4b8000000909a820 */ /* 0x000fe20000400000 */
[----:B------:R-:W-:Y:S01]  /*04b0*/  @!P5 FMUL R20, R20, 16777216 ;  /* 0x4b8000001414d820 */ /* 0x000fe20000400000 */
[----:B------:R-:W-:Y:S01]  /*04c0*/  @!P4 FMUL R0, R0, 16777216 ;  /* 0x4b8000000000c820 */ /* 0x000fe20000400000 */
[----:B------:R-:W-:Y:S01]  /*04d0*/  @!P3 FMUL R22, R22, 16777216 ;  /* 0x4b8000001616b820 */ /* 0x000fe20000400000 */
[----:B------:R-:W-:Y:S01]  /*04e0*/  FADD R4, -R8, R4 ;  /* 0x0000000408047221 */ /* 0x000fe20000000100 */
[----:B------:R-:W-:Y:S01]  /*04f0*/  FADD R6, -R10, R6 ;  /* 0x000000060a067221 */ /* 0x000fe20000000100 */
[----:B------:R-:W-:Y:S01]  /*0500*/  FADD R7, -R11, R7 ;  /* 0x000000070b077221 */ /* 0x000fe20000000100 */
[----:B0-----:R-:W-:Y:S01]  /*0510*/  FMUL R24, R24, R9 ;  /* 0x0000000918187220 */ /* 0x001fe20000400000 */
[----:B------:R-:W-:Y:S01]  /*0520*/  FMUL R25, R25, R20 ;  /* 0x0000001419197220 */ /* 0x000fe20000400000 */
[----:B------:R-:W-:Y:S01]  /*0530*/  FMUL R23, R23, R22 ;  /* 0x0000001617177220 */ /* 0x000fe20000400000 */
[----:B-1----:R-:W-:Y:S01]  /*0540*/  FMUL R0, R27, R0 ;  /* 0x000000001b007220 */ /* 0x002fe20000400000 */
[----:B------:R-:W-:Y:S01]  /*0550*/  FMUL R24, R24, R7 ;  /* 0x0000000718187220 */ /* 0x000fe20000400000 */
[----:B------:R-:W-:Y:S01]  /*0560*/  FMUL R25, R25, R6 ;  /* 0x0000000619197220 */ /* 0x000fe20000400000 */
[----:B------:R-:W-:Y:S01]  /*0570*/  FMUL R23, R23, R4 ;  /* 0x0000000417177220 */ /* 0x000fe20000400000 */
[----:B------:R-:W-:Y:S01]  /*0580*/  FMUL R0, R0, R5 ;  /* 0x0000000500007220 */ /* 0x000fe20000400000 */
[----:B--2---:R-:W-:Y:S01]  /*0590*/  FFMA R15, R24, R15, R19 ;  /* 0x0000000f180f7223 */ /* 0x004fe20000000013 */
[----:B------:R-:W-:Y:S01]  /*05a0*/  FFMA R14, R25, R14, R18 ;  /* 0x0000000e190e7223 */ /* 0x000fe20000000012 */
[----:B------:R-:W-:Y:S01]  /*05b0*/  FFMA R12, R23, R12, R16 ;  /* 0x0000000c170c7223 */ /* 0x000fe20000000010 */
[----:B------:R-:W-:-:S02]  /*05c0*/  FFMA R0, R0, R13, R17 ;  /* 0x0000000d00007223 */ /* 0x000fc40000000011 */
[C---:B------:R-:W-:Y:S02]  /*05d0*/  FSETP.GEU.AND P1, PT, R15.reuse, RZ, PT ;  /* 0x000000ff0f00720b */ /* 0x040fe40003f2e000 */
[----:B------:R-:W-:Y:S02]  /*05e0*/  FSETP.GEU.AND P2, PT, R14, RZ, PT ;  /* 0x000000ff0e00720b */ /* 0x000fe40003f4e000 */
[----:B------:R-:W-:Y:S02]  /*05f0*/  FSETP.GEU.AND P3, PT, R0, RZ, PT ;  /* 0x000000ff0000720b */ /* 0x000fe40003f6e000 */
[----:B------:R-:W-:Y:S02]  /*0600*/  FSETP.GEU.AND P4, PT, R12, RZ, PT ;  /* 0x000000ff0c00720b */ /* 0x000fe40003f8e000 */
[----:B------:R-:W-:Y:S02]  /*0610*/  SEL R15, R15, RZ, P1 ;  /* 0x000000ff0f0f7207 */ /* 0x000fe40000800000 */
[----:B------:R-:W-:-:S02]  /*0620*/  SEL R14, R14, RZ, P2 ;  /* 0x000000ff0e0e7207 */ /* 0x000fc40001000000 */
[----:B------:R-:W-:Y:S02]  /*0630*/  SEL R13, R0, RZ, P3 ;  /* 0x000000ff000d7207 */ /* 0x000fe40001800000 */
[----:B------:R-:W-:Y:S01]  /*0640*/  SEL R12, R12, RZ, P4 ;  /* 0x000000ff0c0c7207 */ /* 0x000fe20002000000 */
[----:B------:R-:W-:Y:S06]  /*0650*/  @P0 EXIT ;  /* 0x000000000000094d */ /* 0x000fec0003800000 */
[----:B------:R-:W-:Y:S01]  /*0660*/  STG.E.128 desc[UR4][R2.64], R12 ;  /* 0x0000000c02007986 */ /* 0x000fe2000c101d04 */
[----:B------:R-:W-:Y:S05]  /*0670*/  EXIT ;  /* 0x000000000000794d */ /* 0x000fea0003800000 */
.L_x_0:
[----:B------:R-:W-:-:S00]  /*0680*/  BRA `(.L_x_0) ;  /* 0xfffffffc00fc7947 */ /* 0x000fc0000383ffff */
[----:B------:R-:W-:-:S00]  /*0690*/  NOP ;  /* 0x0000000000007918 */ /* 0x000fc00000000000 */
        /* <DEDUP_REMOVED lines=14> */
.L_x_1:


//--------------------- .nv.global.init           --------------------------
	.section	.nv.global.init,"aw",@progbits
.nv.global.init:
	.type		_$_str,@object
	.size		_$_str,(_$_str_$_2 - _$_str)
_$_str:
        /*0000*/ 	.byte	0x5f, 0x5f, 0x43, 0x55, 0x44, 0x41, 0x5f, 0x46, 0x54, 0x5a, 0x00
	.type		_$_str_$_2,@object
	.size		_$_str_$_2,(.L_1 - _$_str_$_2)
_$_str_$_2:
        /*000b*/ 	.byte	0x5f, 0x5f, 0x43, 0x55, 0x44, 0x41, 0x5f, 0x50, 0x52, 0x45, 0x43, 0x5f, 0x53, 0x51, 0x52, 0x54
        /*001b*/ 	.byte	0x00
.L_1:


//--------------------- .nv.constant0.triton_poi_fused__native_batch_norm_legit_no_training_relu_19 --------------------------
	.section	.nv.constant0.triton_poi_fused__native_batch_norm_legit_no_training_relu_19,"a",@progbits
	.sectionflags	@""
	.align	4
.nv.constant0.triton_poi_fused__native_batch_norm_legit_no_training_relu_19:
	.zero		580
